//
// Generated by NVIDIA NVVM Compiler
//
// Compiler Build ID: CL-36424714
// Cuda compilation tools, release 13.0, V13.0.88
// Based on NVVM 20.0.0
//

.version 9.0
.target sm_100
.address_size 64

	// .globl	_Z17schoolbook_kernelPKjS0_Pji
.extern .func  (.param .b32 func_retval0) vprintf
(
	.param .b64 vprintf_param_0,
	.param .b64 vprintf_param_1
)
;
.global .align 1 .b8 $str[10] = {40, 37, 100, 44, 32, 37, 100, 41, 10};
.global .align 1 .b8 $str$1[25] = {72, 101, 108, 108, 111, 32, 102, 114, 111, 109, 32, 67, 85, 68, 65, 32, 107, 101, 114, 110, 101, 108, 33, 10};

.visible .entry _Z17schoolbook_kernelPKjS0_Pji(
	.param .u64 .ptr .align 1 _Z17schoolbook_kernelPKjS0_Pji_param_0,
	.param .u64 .ptr .align 1 _Z17schoolbook_kernelPKjS0_Pji_param_1,
	.param .u64 .ptr .align 1 _Z17schoolbook_kernelPKjS0_Pji_param_2,
	.param .u32 _Z17schoolbook_kernelPKjS0_Pji_param_3
)
{
	.local .align 8 .b8 	__local_depot0[8];
	.reg .b64 	%SP;
	.reg .b64 	%SPL;
	.reg .pred 	%p<2>;
	.reg .b32 	%r<19>;
	.reg .b64 	%rd<17>;

	mov.u64 	%SPL, __local_depot0;
	cvta.local.u64 	%SP, %SPL;
	ld.param.u64 	%rd1, [_Z17schoolbook_kernelPKjS0_Pji_param_0];
	ld.param.u64 	%rd2, [_Z17schoolbook_kernelPKjS0_Pji_param_1];
	ld.param.u64 	%rd3, [_Z17schoolbook_kernelPKjS0_Pji_param_2];
	ld.param.u32 	%r3, [_Z17schoolbook_kernelPKjS0_Pji_param_3];
	add.u64 	%rd4, %SP, 0;
	add.u64 	%rd5, %SPL, 0;
	mov.u32 	%r5, %ctaid.x;
	mov.u32 	%r6, %ntid.x;
	mov.u32 	%r7, %tid.x;
	mad.lo.s32 	%r1, %r5, %r6, %r7;
	mov.u32 	%r8, %ctaid.y;
	mov.u32 	%r9, %ntid.y;
	mov.u32 	%r10, %tid.y;
	mad.lo.s32 	%r11, %r8, %r9, %r10;
	st.local.v2.u32 	[%rd5], {%r1, %r11};
	mov.u64 	%rd6, $str;
	cvta.global.u64 	%rd7, %rd6;
	{ // callseq 0, 0
	.param .b64 param0;
	st.param.b64 	[param0], %rd7;
	.param .b64 param1;
	st.param.b64 	[param1], %rd4;
	.param .b32 retval0;
	call.uni (retval0), 
	vprintf, 
	(
	param0, 
	param1
	);
	ld.param.b32 	%r12, [retval0];
	} // callseq 0
	max.s32 	%r14, %r1, %r11;
	setp.ge.s32 	%p1, %r14, %r3;
	@%p1 bra 	$L__BB0_2;
	cvta.to.global.u64 	%rd8, %rd1;
	cvta.to.global.u64 	%rd9, %rd2;
	cvta.to.global.u64 	%rd10, %rd3;
	mul.wide.s32 	%rd11, %r1, 4;
	add.s64 	%rd12, %rd8, %rd11;
	ld.global.u32 	%r15, [%rd12];
	mul.wide.u32 	%rd13, %r11, 4;
	add.s64 	%rd14, %rd9, %rd13;
	ld.global.u32 	%r16, [%rd14];
	add.s32 	%r17, %r16, %r15;
	add.s32 	%r18, %r1, %r11;
	mul.wide.s32 	%rd15, %r18, 4;
	add.s64 	%rd16, %rd10, %rd15;
	st.global.u32 	[%rd16], %r17;
$L__BB0_2:
	ret;

}
	// .globl	_Z11printKernelv
.visible .entry _Z11printKernelv()
{
	.reg .b32 	%r<3>;
	.reg .b64 	%rd<3>;

	mov.u64 	%rd1, $str$1;
	cvta.global.u64 	%rd2, %rd1;
	{ // callseq 1, 0
	.param .b64 param0;
	st.param.b64 	[param0], %rd2;
	.param .b64 param1;
	st.param.b64 	[param1], 0;
	.param .b32 retval0;
	call.uni (retval0), 
	vprintf, 
	(
	param0, 
	param1
	);
	ld.param.b32 	%r1, [retval0];
	} // callseq 1
	ret;

}
	// .globl	_Z12comba_kernelPKjS0_Pji
.visible .entry _Z12comba_kernelPKjS0_Pji(
	.param .u64 .ptr .align 1 _Z12comba_kernelPKjS0_Pji_param_0,
	.param .u64 .ptr .align 1 _Z12comba_kernelPKjS0_Pji_param_1,
	.param .u64 .ptr .align 1 _Z12comba_kernelPKjS0_Pji_param_2,
	.param .u32 _Z12comba_kernelPKjS0_Pji_param_3
)
{
	.reg .pred 	%p<11>;
	.reg .b32 	%r<82>;
	.reg .b64 	%rd<111>;

	ld.param.u64 	%rd16, [_Z12comba_kernelPKjS0_Pji_param_0];
	ld.param.u64 	%rd17, [_Z12comba_kernelPKjS0_Pji_param_1];
	ld.param.u64 	%rd15, [_Z12comba_kernelPKjS0_Pji_param_2];
	ld.param.u32 	%r20, [_Z12comba_kernelPKjS0_Pji_param_3];
	cvta.to.global.u64 	%rd1, %rd17;
	cvta.to.global.u64 	%rd2, %rd16;
	mov.u32 	%r21, %ctaid.x;
	mov.u32 	%r22, %ntid.x;
	mov.u32 	%r23, %tid.x;
	mad.lo.s32 	%r1, %r21, %r22, %r23;
	shl.b32 	%r24, %r20, 1;
	add.s32 	%r2, %r24, -1;
	setp.ge.s32 	%p1, %r1, %r2;
	@%p1 bra 	$L__BB2_15;
	sub.s32 	%r25, %r1, %r20;
	max.s32 	%r80, %r25, -1;
	sub.s32 	%r26, %r2, %r20;
	min.s32 	%r4, %r1, %r26;
	setp.ge.s32 	%p2, %r80, %r4;
	mov.b64 	%rd110, 0;
	@%p2 bra 	$L__BB2_14;
	sub.s32 	%r5, %r4, %r80;
	and.b32  	%r6, %r5, 7;
	sub.s32 	%r27, %r80, %r4;
	setp.gt.u32 	%p3, %r27, -8;
	mov.b64 	%rd110, 0;
	@%p3 bra 	$L__BB2_6;
	add.s32 	%r78, %r80, 4;
	and.b32  	%r28, %r5, -8;
	neg.s32 	%r77, %r28;
	mov.b64 	%rd110, 0;
	cvt.s64.s32 	%rd24, %r1;
$L__BB2_4:
	.pragma "nounroll";
	add.s32 	%r29, %r78, -4;
	add.s32 	%r30, %r78, -3;
	mul.wide.u32 	%rd22, %r30, 4;
	add.s64 	%rd23, %rd2, %rd22;
	ld.global.u32 	%r31, [%rd23];
	cvt.s64.s32 	%rd25, %r29;
	sub.s64 	%rd26, %rd24, %rd25;
	shl.b64 	%rd27, %rd26, 2;
	add.s64 	%rd28, %rd1, %rd27;
	ld.global.u32 	%r32, [%rd28+-4];
	mul.wide.u32 	%rd29, %r32, %r31;
	add.s64 	%rd30, %rd29, %rd110;
	add.s32 	%r33, %r78, -2;
	mul.wide.u32 	%rd31, %r33, 4;
	add.s64 	%rd32, %rd2, %rd31;
	ld.global.u32 	%r34, [%rd32];
	ld.global.u32 	%r35, [%rd28+-8];
	mul.wide.u32 	%rd33, %r35, %r34;
	add.s64 	%rd34, %rd33, %rd30;
	add.s32 	%r36, %r78, -1;
	mul.wide.u32 	%rd35, %r36, 4;
	add.s64 	%rd36, %rd2, %rd35;
	ld.global.u32 	%r37, [%rd36];
	ld.global.u32 	%r38, [%rd28+-12];
	mul.wide.u32 	%rd37, %r38, %r37;
	add.s64 	%rd38, %rd37, %rd34;
	add.s32 	%r39, %r78, 4;
	mul.wide.u32 	%rd39, %r78, 4;
	add.s64 	%rd40, %rd2, %rd39;
	ld.global.u32 	%r40, [%rd40];
	ld.global.u32 	%r41, [%rd28+-16];
	mul.wide.u32 	%rd41, %r41, %r40;
	add.s64 	%rd42, %rd41, %rd38;
	add.s32 	%r42, %r78, 1;
	mul.wide.u32 	%rd43, %r42, 4;
	add.s64 	%rd44, %rd2, %rd43;
	ld.global.u32 	%r43, [%rd44];
	ld.global.u32 	%r44, [%rd28+-20];
	mul.wide.u32 	%rd45, %r44, %r43;
	add.s64 	%rd46, %rd45, %rd42;
	add.s32 	%r45, %r78, 2;
	mul.wide.u32 	%rd47, %r45, 4;
	add.s64 	%rd48, %rd2, %rd47;
	ld.global.u32 	%r46, [%rd48];
	ld.global.u32 	%r47, [%rd28+-24];
	mul.wide.u32 	%rd49, %r47, %r46;
	add.s64 	%rd50, %rd49, %rd46;
	add.s32 	%r48, %r78, 3;
	mul.wide.u32 	%rd51, %r48, 4;
	add.s64 	%rd52, %rd2, %rd51;
	ld.global.u32 	%r49, [%rd52];
	ld.global.u32 	%r50, [%rd28+-28];
	mul.wide.u32 	%rd53, %r50, %r49;
	add.s64 	%rd54, %rd53, %rd50;
	mul.wide.u32 	%rd55, %r39, 4;
	add.s64 	%rd56, %rd2, %rd55;
	ld.global.u32 	%r51, [%rd56];
	ld.global.u32 	%r52, [%rd28+-32];
	mul.wide.u32 	%rd57, %r52, %r51;
	add.s64 	%rd110, %rd57, %rd54;
	add.s32 	%r78, %r78, 8;
	add.s32 	%r77, %r77, 8;
	setp.ne.s32 	%p4, %r77, 0;
	@%p4 bra 	$L__BB2_4;
	add.s32 	%r80, %r78, -4;
$L__BB2_6:
	setp.eq.s32 	%p5, %r6, 0;
	@%p5 bra 	$L__BB2_14;
	and.b32  	%r15, %r5, 3;
	setp.lt.u32 	%p6, %r6, 4;
	@%p6 bra 	$L__BB2_9;
	add.s32 	%r53, %r80, 1;
	mul.wide.u32 	%rd59, %r53, 4;
	add.s64 	%rd60, %rd2, %rd59;
	ld.global.u32 	%r54, [%rd60];
	cvt.s64.s32 	%rd61, %r1;
	cvt.s64.s32 	%rd62, %r80;
	sub.s64 	%rd63, %rd61, %rd62;
	shl.b64 	%rd64, %rd63, 2;
	add.s64 	%rd65, %rd1, %rd64;
	ld.global.u32 	%r55, [%rd65+-4];
	mul.wide.u32 	%rd66, %r55, %r54;
	add.s64 	%rd67, %rd66, %rd110;
	add.s32 	%r56, %r80, 2;
	mul.wide.u32 	%rd68, %r56, 4;
	add.s64 	%rd69, %rd2, %rd68;
	ld.global.u32 	%r57, [%rd69];
	ld.global.u32 	%r58, [%rd65+-8];
	mul.wide.u32 	%rd70, %r58, %r57;
	add.s64 	%rd71, %rd70, %rd67;
	add.s32 	%r59, %r80, 3;
	mul.wide.u32 	%rd72, %r59, 4;
	add.s64 	%rd73, %rd2, %rd72;
	ld.global.u32 	%r60, [%rd73];
	ld.global.u32 	%r61, [%rd65+-12];
	mul.wide.u32 	%rd74, %r61, %r60;
	add.s64 	%rd75, %rd74, %rd71;
	add.s32 	%r80, %r80, 4;
	mul.wide.u32 	%rd76, %r80, 4;
	add.s64 	%rd77, %rd2, %rd76;
	ld.global.u32 	%r62, [%rd77];
	ld.global.u32 	%r63, [%rd65+-16];
	mul.wide.u32 	%rd78, %r63, %r62;
	add.s64 	%rd110, %rd78, %rd75;
$L__BB2_9:
	setp.eq.s32 	%p7, %r15, 0;
	@%p7 bra 	$L__BB2_14;
	setp.eq.s32 	%p8, %r15, 1;
	@%p8 bra 	$L__BB2_12;
	add.s32 	%r64, %r80, 1;
	mul.wide.u32 	%rd80, %r64, 4;
	add.s64 	%rd81, %rd2, %rd80;
	ld.global.u32 	%r65, [%rd81];
	cvt.s64.s32 	%rd82, %r1;
	cvt.s64.s32 	%rd83, %r80;
	sub.s64 	%rd84, %rd82, %rd83;
	shl.b64 	%rd85, %rd84, 2;
	add.s64 	%rd86, %rd1, %rd85;
	ld.global.u32 	%r66, [%rd86+-4];
	mul.wide.u32 	%rd87, %r66, %r65;
	add.s64 	%rd88, %rd87, %rd110;
	add.s32 	%r80, %r80, 2;
	mul.wide.u32 	%rd89, %r80, 4;
	add.s64 	%rd90, %rd2, %rd89;
	ld.global.u32 	%r67, [%rd90];
	ld.global.u32 	%r68, [%rd86+-8];
	mul.wide.u32 	%rd91, %r68, %r67;
	add.s64 	%rd110, %rd91, %rd88;
$L__BB2_12:
	and.b32  	%r69, %r5, 1;
	setp.eq.b32 	%p9, %r69, 1;
	not.pred 	%p10, %p9;
	@%p10 bra 	$L__BB2_14;
	add.s32 	%r70, %r80, 1;
	mul.wide.u32 	%rd92, %r70, 4;
	add.s64 	%rd93, %rd2, %rd92;
	ld.global.u32 	%r71, [%rd93];
	cvt.s64.s32 	%rd94, %r1;
	cvt.s64.s32 	%rd95, %r80;
	sub.s64 	%rd96, %rd94, %rd95;
	shl.b64 	%rd97, %rd96, 2;
	add.s64 	%rd98, %rd1, %rd97;
	ld.global.u32 	%r72, [%rd98+-4];
	mul.wide.u32 	%rd99, %r72, %r71;
	add.s64 	%rd110, %rd99, %rd110;
$L__BB2_14:
	cvta.to.global.u64 	%rd100, %rd15;
	mul.wide.s32 	%rd101, %r1, 4;
	add.s64 	%rd102, %rd100, %rd101;
	cvt.u32.u64 	%r73, %rd110;
	atom.global.add.u32 	%r74, [%rd102], %r73;
	{ .reg .b32 tmp; mov.b64 {tmp, %r75}, %rd110; }
	atom.global.add.u32 	%r76, [%rd102+4], %r75;
$L__BB2_15:
	ret;

}
	// .globl	_Z9vectorAddPKfS0_Pfi
.visible .entry _Z9vectorAddPKfS0_Pfi(
	.param .u64 .ptr .align 1 _Z9vectorAddPKfS0_Pfi_param_0,
	.param .u64 .ptr .align 1 _Z9vectorAddPKfS0_Pfi_param_1,
	.param .u64 .ptr .align 1 _Z9vectorAddPKfS0_Pfi_param_2,
	.param .u32 _Z9vectorAddPKfS0_Pfi_param_3
)
{
	.reg .pred 	%p<2>;
	.reg .b32 	%r<6>;
	.reg .b32 	%f<4>;
	.reg .b64 	%rd<11>;

	ld.param.u64 	%rd1, [_Z9vectorAddPKfS0_Pfi_param_0];
	ld.param.u64 	%rd2, [_Z9vectorAddPKfS0_Pfi_param_1];
	ld.param.u64 	%rd3, [_Z9vectorAddPKfS0_Pfi_param_2];
	ld.param.u32 	%r2, [_Z9vectorAddPKfS0_Pfi_param_3];
	mov.u32 	%r3, %ntid.x;
	mov.u32 	%r4, %ctaid.x;
	mov.u32 	%r5, %tid.x;
	mad.lo.s32 	%r1, %r3, %r4, %r5;
	setp.ge.s32 	%p1, %r1, %r2;
	@%p1 bra 	$L__BB3_2;
	cvta.to.global.u64 	%rd4, %rd1;
	cvta.to.global.u64 	%rd5, %rd2;
	cvta.to.global.u64 	%rd6, %rd3;
	mul.wide.s32 	%rd7, %r1, 4;
	add.s64 	%rd8, %rd4, %rd7;
	ld.global.f32 	%f1, [%rd8];
	add.s64 	%rd9, %rd5, %rd7;
	ld.global.f32 	%f2, [%rd9];
	add.f32 	%f3, %f1, %f2;
	add.s64 	%rd10, %rd6, %rd7;
	st.global.f32 	[%rd10], %f3;
$L__BB3_2:
	ret;

}


// ===== COMPILED SASS (sm_100) =====

	.target	sm_100

	.elftype	@"ET_EXEC"


//--------------------- .note.nv.tkinfo           --------------------------
	.section	.note.nv.tkinfo,"",@"SHT_NOTE"
	.sectionflags	@"SHF_NOTE_NV_TKINFO"
	.tkinfo
        /*0018*/ 	.word	0x00000002
        /*0030*/ 	.string	""
        /*0030*/ 	.string	"ptxas"
        /*0030*/ 	.string	"Cuda compilation tools, release 13.0, V13.0.88"
        /*0030*/ 	.string	"Build cuda_13.0.r13.0/compiler.36424714_0"
        /*0030*/ 	.string	"-arch sm_100 -m 64 "



//--------------------- .note.nv.cuinfo           --------------------------
	.section	.note.nv.cuinfo,"",@"SHT_NOTE"
	.sectionflags	@"SHF_NOTE_NV_CUINFO"
        /*0018*/ 	.short	0x0002
        /*001a*/ 	.short	0x0064
        /*001c*/ 	.short	0x0082
	.zero		2


//--------------------- .nv.info                  --------------------------
	.section	.nv.info,"",@"SHT_CUDA_INFO"
	.align	4


	//----- nvinfo : EIATTR_REGCOUNT
	.align		4
        /*0000*/ 	.byte	0x04, 0x2f
        /*0002*/ 	.short	(.L_3 - .L_2)
	.align		4
.L_2:
        /*0004*/ 	.word	index@(_Z17schoolbook_kernelPKjS0_Pji)
        /*0008*/ 	.word	0x00000018


	//----- nvinfo : EIATTR_FRAME_SIZE
	.align		4
.L_3:
        /*000c*/ 	.byte	0x04, 0x11
        /*000e*/ 	.short	(.L_5 - .L_4)
	.align		4
.L_4:
        /*0010*/ 	.word	index@(_Z17schoolbook_kernelPKjS0_Pji)
        /*0014*/ 	.word	0x00000008


	//----- nvinfo : EIATTR_REGCOUNT
	.align		4
.L_5:
        /*0018*/ 	.byte	0x04, 0x2f
        /*001a*/ 	.short	(.L_7 - .L_6)
	.align		4
.L_6:
        /*001c*/ 	.word	index@(_Z11printKernelv)
        /*0020*/ 	.word	0x00000018


	//----- nvinfo : EIATTR_FRAME_SIZE
	.align		4
.L_7:
        /*0024*/ 	.byte	0x04, 0x11
        /*0026*/ 	.short	(.L_9 - .L_8)
	.align		4
.L_8:
        /*0028*/ 	.word	index@(_Z11printKernelv)
        /*002c*/ 	.word	0x00000000


	//----- nvinfo : EIATTR_REGCOUNT
	.align		4
.L_9:
        /*0030*/ 	.byte	0x04, 0x2f
        /*0032*/ 	.short	(.L_11 - .L_10)
	.align		4
.L_10:
        /*0034*/ 	.word	index@(_Z12comba_kernelPKjS0_Pji)
        /*0038*/ 	.word	0x00000020


	//----- nvinfo : EIATTR_FRAME_SIZE
	.align		4
.L_11:
        /*003c*/ 	.byte	0x04, 0x11
        /*003e*/ 	.short	(.L_13 - .L_12)
	.align		4
.L_12:
        /*0040*/ 	.word	index@(_Z12comba_kernelPKjS0_Pji)
        /*0044*/ 	.word	0x00000000


	//----- nvinfo : EIATTR_REGCOUNT
	.align		4
.L_13:
        /*0048*/ 	.byte	0x04, 0x2f
        /*004a*/ 	.short	(.L_15 - .L_14)
	.align		4
.L_14:
        /*004c*/ 	.word	index@(_Z9vectorAddPKfS0_Pfi)
        /*0050*/ 	.word	0x0000000c


	//----- nvinfo : EIATTR_FRAME_SIZE
	.align		4
.L_15:
        /*0054*/ 	.byte	0x04, 0x11
        /*0056*/ 	.short	(.L_17 - .L_16)
	.align		4
.L_16:
        /*0058*/ 	.word	index@(_Z9vectorAddPKfS0_Pfi)
        /*005c*/ 	.word	0x00000000


	//----- nvinfo : EIATTR_MIN_STACK_SIZE
	.align		4
.L_17:
        /*0060*/ 	.byte	0x04, 0x12
        /*0062*/ 	.short	(.L_19 - .L_18)
	.align		4
.L_18:
        /*0064*/ 	.word	index@(_Z9vectorAddPKfS0_Pfi)
        /*0068*/ 	.word	0x00000000


	//----- nvinfo : EIATTR_MIN_STACK_SIZE
	.align		4
.L_19:
        /*006c*/ 	.byte	0x04, 0x12
        /*006e*/ 	.short	(.L_21 - .L_20)
	.align		4
.L_20:
        /*0070*/ 	.word	index@(_Z12comba_kernelPKjS0_Pji)
        /*0074*/ 	.word	0x00000000


	//----- nvinfo : EIATTR_MIN_STACK_SIZE
	.align		4
.L_21:
        /*0078*/ 	.byte	0x04, 0x12
        /*007a*/ 	.short	(.L_23 - .L_22)
	.align		4
.L_22:
        /*007c*/ 	.word	index@(_Z11printKernelv)
        /*0080*/ 	.word	0x00000000


	//----- nvinfo : EIATTR_MIN_STACK_SIZE
	.align		4
.L_23:
        /*0084*/ 	.byte	0x04, 0x12
        /*0086*/ 	.short	(.L_25 - .L_24)
	.align		4
.L_24:
        /*0088*/ 	.word	index@(_Z17schoolbook_kernelPKjS0_Pji)
        /*008c*/ 	.word	0x00000008
.L_25:


//--------------------- .nv.compat                --------------------------
	.section	.nv.compat,"",@"SHT_CUDA_COMPAT_INFO"
	.align	4
        /*0000*/ 	.byte	0x02, 0x09, 0x00, 0x00, 0x02, 0x02, 0x01, 0x00, 0x02, 0x05, 0x05, 0x00, 0x03, 0x07, 0x01, 0x01
        /*0010*/ 	.byte	0x02, 0x03, 0x00, 0x00, 0x02, 0x06, 0x01, 0x00, 0x04, 0x0b, 0x08, 0x00, 0x09, 0x00, 0x00, 0x00
        /*0020*/ 	.byte	0x00, 0x00, 0x00, 0x00


//--------------------- .nv.info._Z9vectorAddPKfS0_Pfi --------------------------
	.section	.nv.info._Z9vectorAddPKfS0_Pfi,"",@"SHT_CUDA_INFO"
	.sectionflags	@""
	.align	4


	//----- nvinfo : EIATTR_CUDA_API_VERSION
	.align		4
        /*0000*/ 	.byte	0x04, 0x37
        /*0002*/ 	.short	(.L_27 - .L_26)
.L_26:
        /*0004*/ 	.word	0x00000082


	//----- nvinfo : EIATTR_KPARAM_INFO
	.align		4
.L_27:
        /*0008*/ 	.byte	0x04, 0x17
        /*000a*/ 	.short	(.L_29 - .L_28)
.L_28:
        /*000c*/ 	.word	0x00000000
        /*0010*/ 	.short	0x0003
        /*0012*/ 	.short	0x0018
        /*0014*/ 	.byte	0x00, 0xf0, 0x11, 0x00


	//----- nvinfo : EIATTR_KPARAM_INFO
	.align		4
.L_29:
        /*0018*/ 	.byte	0x04, 0x17
        /*001a*/ 	.short	(.L_31 - .L_30)
.L_30:
        /*001c*/ 	.word	0x00000000
        /*0020*/ 	.short	0x0002
        /*0022*/ 	.short	0x0010
        /*0024*/ 	.byte	0x00, 0xf5, 0x21, 0x00


	//----- nvinfo : EIATTR_KPARAM_INFO
	.align		4
.L_31:
        /*0028*/ 	.byte	0x04, 0x17
        /*002a*/ 	.short	(.L_33 - .L_32)
.L_32:
        /*002c*/ 	.word	0x00000000
        /*0030*/ 	.short	0x0001
        /*0032*/ 	.short	0x0008
        /*0034*/ 	.byte	0x00, 0xf5, 0x21, 0x00


	//----- nvinfo : EIATTR_KPARAM_INFO
	.align		4
.L_33:
        /*0038*/ 	.byte	0x04, 0x17
        /*003a*/ 	.short	(.L_35 - .L_34)
.L_34:
        /*003c*/ 	.word	0x00000000
        /*0040*/ 	.short	0x0000
        /*0042*/ 	.short	0x0000
        /*0044*/ 	.byte	0x00, 0xf5, 0x21, 0x00


	//----- nvinfo : EIATTR_SPARSE_MMA_MASK
	.align		4
.L_35:
        /*0048*/ 	.byte	0x03, 0x50
        /*004a*/ 	.short	0x0000


	//----- nvinfo : EIATTR_MAXREG_COUNT
	.align		4
        /*004c*/ 	.byte	0x03, 0x1b
        /*004e*/ 	.short	0x00ff


	//----- nvinfo : EIATTR_MERCURY_ISA_VERSION
	.align		4
        /*0050*/ 	.byte	0x03, 0x5f
        /*0052*/ 	.short	0x0101


	//----- nvinfo : EIATTR_VRC_CTA_INIT_COUNT
	.align		4
        /*0054*/ 	.byte	0x02, 0x4a
	.zero		1
	.zero		1


	//----- nvinfo : EIATTR_EXIT_INSTR_OFFSETS
	.align		4
        /*0058*/ 	.byte	0x04, 0x1c
        /*005a*/ 	.short	(.L_37 - .L_36)


	//   ....[0]....
.L_36:
        /*005c*/ 	.word	0x00000070


	//   ....[1]....
        /*0060*/ 	.word	0x00000130


	//----- nvinfo : EIATTR_CBANK_PARAM_SIZE
	.align		4
.L_37:
        /*0064*/ 	.byte	0x03, 0x19
        /*0066*/ 	.short	0x001c


	//----- nvinfo : EIATTR_PARAM_CBANK
	.align		4
        /*0068*/ 	.byte	0x04, 0x0a
        /*006a*/ 	.short	(.L_39 - .L_38)
	.align		4
.L_38:
        /*006c*/ 	.word	index@(.nv.constant0._Z9vectorAddPKfS0_Pfi)
        /*0070*/ 	.short	0x0380
        /*0072*/ 	.short	0x001c


	//----- nvinfo : EIATTR_SW_WAR
	.align		4
.L_39:
        /*0074*/ 	.byte	0x04, 0x36
        /*0076*/ 	.short	(.L_41 - .L_40)
.L_40:
        /*0078*/ 	.word	0x00000008
.L_41:


//--------------------- .nv.info._Z12comba_kernelPKjS0_Pji --------------------------
	.section	.nv.info._Z12comba_kernelPKjS0_Pji,"",@"SHT_CUDA_INFO"
	.sectionflags	@""
	.align	4


	//----- nvinfo : EIATTR_CUDA_API_VERSION
	.align		4
        /*0000*/ 	.byte	0x04, 0x37
        /*0002*/ 	.short	(.L_43 - .L_42)
.L_42:
        /*0004*/ 	.word	0x00000082


	//----- nvinfo : EIATTR_KPARAM_INFO
	.align		4
.L_43:
        /*0008*/ 	.byte	0x04, 0x17
        /*000a*/ 	.short	(.L_45 - .L_44)
.L_44:
        /*000c*/ 	.word	0x00000000
        /*0010*/ 	.short	0x0003
        /*0012*/ 	.short	0x0018
        /*0014*/ 	.byte	0x00, 0xf0, 0x11, 0x00


	//----- nvinfo : EIATTR_KPARAM_INFO
	.align		4
.L_45:
        /*0018*/ 	.byte	0x04, 0x17
        /*001a*/ 	.short	(.L_47 - .L_46)
.L_46:
        /*001c*/ 	.word	0x00000000
        /*0020*/ 	.short	0x0002
        /*0022*/ 	.short	0x0010
        /*0024*/ 	.byte	0x00, 0xf5, 0x21, 0x00


	//----- nvinfo : EIATTR_KPARAM_INFO
	.align		4
.L_47:
        /*0028*/ 	.byte	0x04, 0x17
        /*002a*/ 	.short	(.L_49 - .L_48)
.L_48:
        /*002c*/ 	.word	0x00000000
        /*0030*/ 	.short	0x0001
        /*0032*/ 	.short	0x0008
        /*0034*/ 	.byte	0x00, 0xf5, 0x21, 0x00


	//----- nvinfo : EIATTR_KPARAM_INFO
	.align		4
.L_49:
        /*0038*/ 	.byte	0x04, 0x17
        /*003a*/ 	.short	(.L_51 - .L_50)
.L_50:
        /*003c*/ 	.word	0x00000000
        /*0040*/ 	.short	0x0000
        /*0042*/ 	.short	0x0000
        /*0044*/ 	.byte	0x00, 0xf5, 0x21, 0x00


	//----- nvinfo : EIATTR_SPARSE_MMA_MASK
	.align		4
.L_51:
        /*0048*/ 	.byte	0x03, 0x50
        /*004a*/ 	.short	0x0000


	//----- nvinfo : EIATTR_MAXREG_COUNT
	.align		4
        /*004c*/ 	.byte	0x03, 0x1b
        /*004e*/ 	.short	0x00ff


	//----- nvinfo : EIATTR_MERCURY_ISA_VERSION
	.align		4
        /*0050*/ 	.byte	0x03, 0x5f
        /*0052*/ 	.short	0x0101


	//----- nvinfo : EIATTR_VRC_CTA_INIT_COUNT
	.align		4
        /*0054*/ 	.byte	0x02, 0x4a
	.zero		1
	.zero		1


	//----- nvinfo : EIATTR_EXIT_INSTR_OFFSETS
	.align		4
        /*0058*/ 	.byte	0x04, 0x1c
        /*005a*/ 	.short	(.L_53 - .L_52)


	//   ....[0]....
.L_52:
        /*005c*/ 	.word	0x00000080


	//   ....[1]....
        /*0060*/ 	.word	0x000009b0


	//----- nvinfo : EIATTR_CRS_STACK_SIZE
	.align		4
.L_53:
        /*0064*/ 	.byte	0x04, 0x1e
        /*0066*/ 	.short	(.L_55 - .L_54)
.L_54:
        /*0068*/ 	.word	0x00000000


	//----- nvinfo : EIATTR_CBANK_PARAM_SIZE
	.align		4
.L_55:
        /*006c*/ 	.byte	0x03, 0x19
        /*006e*/ 	.short	0x001c


	//----- nvinfo : EIATTR_PARAM_CBANK
	.align		4
        /*0070*/ 	.byte	0x04, 0x0a
        /*0072*/ 	.short	(.L_57 - .L_56)
	.align		4
.L_56:
        /*0074*/ 	.word	index@(.nv.constant0._Z12comba_kernelPKjS0_Pji)
        /*0078*/ 	.short	0x0380
        /*007a*/ 	.short	0x001c


	//----- nvinfo : EIATTR_SW_WAR
	.align		4
.L_57:
        /*007c*/ 	.byte	0x04, 0x36
        /*007e*/ 	.short	(.L_59 - .L_58)
.L_58:
        /*0080*/ 	.word	0x00000008
.L_59:


//--------------------- .nv.info._Z11printKernelv --------------------------
	.section	.nv.info._Z11printKernelv,"",@"SHT_CUDA_INFO"
	.sectionflags	@""
	.align	4


	//----- nvinfo : EIATTR_CUDA_API_VERSION
	.align		4
        /*0000*/ 	.byte	0x04, 0x37
        /*0002*/ 	.short	(.L_61 - .L_60)
.L_60:
        /*0004*/ 	.word	0x00000082


	//----- nvinfo : EIATTR_SPARSE_MMA_MASK
	.align		4
.L_61:
        /*0008*/ 	.byte	0x03, 0x50
        /*000a*/ 	.short	0x0000


	//----- nvinfo : EIATTR_MAXREG_COUNT
	.align		4
        /*000c*/ 	.byte	0x03, 0x1b
        /*000e*/ 	.short	0x00ff


	//----- nvinfo : EIATTR_EXTERNS
	.align		4
        /*0010*/ 	.byte	0x04, 0x0f
        /*0012*/ 	.short	(.L_63 - .L_62)


	//   ....[0]....
	.align		4
.L_62:
        /*0014*/ 	.word	index@(vprintf)


	//----- nvinfo : EIATTR_MERCURY_ISA_VERSION
	.align		4
.L_63:
        /*0018*/ 	.byte	0x03, 0x5f
        /*001a*/ 	.short	0x0101


	//----- nvinfo : EIATTR_VRC_CTA_INIT_COUNT
	.align		4
        /*001c*/ 	.byte	0x02, 0x4a
	.zero		1
	.zero		1


	//----- nvinfo : EIATTR_SYSCALL_OFFSETS
	.align		4
        /*0020*/ 	.byte	0x04, 0x46
        /*0022*/ 	.short	(.L_65 - .L_64)


	//   ....[0]....
.L_64:
        /*0024*/ 	.word	0x00000080


	//----- nvinfo : EIATTR_EXIT_INSTR_OFFSETS
	.align		4
.L_65:
        /*0028*/ 	.byte	0x04, 0x1c
        /*002a*/ 	.short	(.L_67 - .L_66)


	//   ....[0]....
.L_66:
        /*002c*/ 	.word	0x00000090


	//----- nvinfo : EIATTR_SW_WAR
	.align		4
.L_67:
        /*0030*/ 	.byte	0x04, 0x36
        /*0032*/ 	.short	(.L_69 - .L_68)
.L_68:
        /*0034*/ 	.word	0x00000008
.L_69:


//--------------------- .nv.info._Z17schoolbook_kernelPKjS0_Pji --------------------------
	.section	.nv.info._Z17schoolbook_kernelPKjS0_Pji,"",@"SHT_CUDA_INFO"
	.sectionflags	@""
	.align	4


	//----- nvinfo : EIATTR_CUDA_API_VERSION
	.align		4
        /*0000*/ 	.byte	0x04, 0x37
        /*0002*/ 	.short	(.L_71 - .L_70)
.L_70:
        /*0004*/ 	.word	0x00000082


	//----- nvinfo : EIATTR_KPARAM_INFO
	.align		4
.L_71:
        /*0008*/ 	.byte	0x04, 0x17
        /*000a*/ 	.short	(.L_73 - .L_72)
.L_72:
        /*000c*/ 	.word	0x00000000
        /*0010*/ 	.short	0x0003
        /*0012*/ 	.short	0x0018
        /*0014*/ 	.byte	0x00, 0xf0, 0x11, 0x00


	//----- nvinfo : EIATTR_KPARAM_INFO
	.align		4
.L_73:
        /*0018*/ 	.byte	0x04, 0x17
        /*001a*/ 	.short	(.L_75 - .L_74)
.L_74:
        /*001c*/ 	.word	0x00000000
        /*0020*/ 	.short	0x0002
        /*0022*/ 	.short	0x0010
        /*0024*/ 	.byte	0x00, 0xf5, 0x21, 0x00


	//----- nvinfo : EIATTR_KPARAM_INFO
	.align		4
.L_75:
        /*0028*/ 	.byte	0x04, 0x17
        /*002a*/ 	.short	(.L_77 - .L_76)
.L_76:
        /*002c*/ 	.word	0x00000000
        /*0030*/ 	.short	0x0001
        /*0032*/ 	.short	0x0008
        /*0034*/ 	.byte	0x00, 0xf5, 0x21, 0x00


	//----- nvinfo : EIATTR_KPARAM_INFO
	.align		4
.L_77:
        /*0038*/ 	.byte	0x04, 0x17
        /*003a*/ 	.short	(.L_79 - .L_78)
.L_78:
        /*003c*/ 	.word	0x00000000
        /*0040*/ 	.short	0x0000
        /*0042*/ 	.short	0x0000
        /*0044*/ 	.byte	0x00, 0xf5, 0x21, 0x00


	//----- nvinfo : EIATTR_SPARSE_MMA_MASK
	.align		4
.L_79:
        /*0048*/ 	.byte	0x03, 0x50
        /*004a*/ 	.short	0x0000


	//----- nvinfo : EIATTR_MAXREG_COUNT
	.align		4
        /*004c*/ 	.byte	0x03, 0x1b
        /*004e*/ 	.short	0x00ff


	//----- nvinfo : EIATTR_EXTERNS
	.align		4
        /*0050*/ 	.byte	0x04, 0x0f
        /*0052*/ 	.short	(.L_81 - .L_80)


	//   ....[0]....
	.align		4
.L_80:
        /*0054*/ 	.word	index@(vprintf)


	//----- nvinfo : EIATTR_MERCURY_ISA_VERSION
	.align		4
.L_81:
        /*0058*/ 	.byte	0x03, 0x5f
        /*005a*/ 	.short	0x0101


	//----- nvinfo : EIATTR_VRC_CTA_INIT_COUNT
	.align		4
        /*005c*/ 	.byte	0x02, 0x4a
	.zero		1
	.zero		1


	//----- nvinfo : EIATTR_SYSCALL_OFFSETS
	.align		4
        /*0060*/ 	.byte	0x04, 0x46
        /*0062*/ 	.short	(.L_83 - .L_82)


	//   ....[0]....
.L_82:
        /*0064*/ 	.word	0x00000150


	//----- nvinfo : EIATTR_EXIT_INSTR_OFFSETS
	.align		4
.L_83:
        /*0068*/ 	.byte	0x04, 0x1c
        /*006a*/ 	.short	(.L_85 - .L_84)


	//   ....[0]....
.L_84:
        /*006c*/ 	.word	0x00000190


	//   ....[1]....
        /*0070*/ 	.word	0x00000260


	//----- nvinfo : EIATTR_CRS_STACK_SIZE
	.align		4
.L_85:
        /*0074*/ 	.byte	0x04, 0x1e
        /*0076*/ 	.short	(.L_87 - .L_86)
.L_86:
        /*0078*/ 	.word	0x00000000


	//----- nvinfo : EIATTR_CBANK_PARAM_SIZE
	.align		4
.L_87:
        /*007c*/ 	.byte	0x03, 0x19
        /*007e*/ 	.short	0x001c


	//----- nvinfo : EIATTR_PARAM_CBANK
	.align		4
        /*0080*/ 	.byte	0x04, 0x0a
        /*0082*/ 	.short	(.L_89 - .L_88)
	.align		4
.L_88:
        /*0084*/ 	.word	index@(.nv.constant0._Z17schoolbook_kernelPKjS0_Pji)
        /*0088*/ 	.short	0x0380
        /*008a*/ 	.short	0x001c


	//----- nvinfo : EIATTR_SW_WAR
	.align		4
.L_89:
        /*008c*/ 	.byte	0x04, 0x36
        /*008e*/ 	.short	(.L_91 - .L_90)
.L_90:
        /*0090*/ 	.word	0x00000008
.L_91:


//--------------------- .nv.callgraph             --------------------------
	.section	.nv.callgraph,"",@"SHT_CUDA_CALLGRAPH"
	.align	4
	.sectionentsize	8
	.align		4
        /*0000*/ 	.word	0x00000000
	.align		4
        /*0004*/ 	.word	0xffffffff
	.align		4
        /*0008*/ 	.word	index@(_Z11printKernelv)
	.align		4
        /*000c*/ 	.word	index@(vprintf)
	.align		4
        /*0010*/ 	.word	index@(_Z17schoolbook_kernelPKjS0_Pji)
	.align		4
        /*0014*/ 	.word	index@(vprintf)
	.align		4
        /*0018*/ 	.word	0x00000000
	.align		4
        /*001c*/ 	.word	0xfffffffe
	.align		4
        /*0020*/ 	.word	0x00000000
	.align		4
        /*0024*/ 	.word	0xfffffffd
	.align		4
        /*0028*/ 	.word	0x00000000
	.align		4
        /*002c*/ 	.word	0xfffffffc


//--------------------- .nv.constant4             --------------------------
	.section	.nv.constant4,"a",@progbits
	.align	8
	.align		8
.nv.constant4:
        /*0000*/ 	.dword	$str
	.align		8
        /*0008*/ 	.dword	$str$1
	.align		8
        /*0010*/ 	.dword	vprintf


//--------------------- .text._Z9vectorAddPKfS0_Pfi --------------------------
	.section	.text._Z9vectorAddPKfS0_Pfi,"ax",@progbits
	.align	128
        .global         _Z9vectorAddPKfS0_Pfi
        .type           _Z9vectorAddPKfS0_Pfi,@function
        .size           _Z9vectorAddPKfS0_Pfi,(.L_x_14 - _Z9vectorAddPKfS0_Pfi)
        .other          _Z9vectorAddPKfS0_Pfi,@"STO_CUDA_ENTRY STV_DEFAULT"
_Z9vectorAddPKfS0_Pfi:
.text._Z9vectorAddPKfS0_Pfi:
[----:B------:R-:W-:Y:S01]  /*0000*/  LDC R1, c[0x0][0x37c] ;  /* 0x0000df00ff017b82 */ /* 0x000fe20000000800 */
[----:B------:R-:W0:Y:S01]  /*0010*/  S2R R9, SR_CTAID.X ;  /* 0x0000000000097919 */ /* 0x000e220000002500 */
[----:B------:R-:W0:Y:S01]  /*0020*/  LDCU UR4, c[0x0][0x360] ;  /* 0x00006c00ff0477ac */ /* 0x000e220008000800 */
[----:B------:R-:W0:Y:S01]  /*0030*/  S2R R0, SR_TID.X ;  /* 0x0000000000007919 */ /* 0x000e220000002100 */
[----:B------:R-:W1:Y:S01]  /*0040*/  LDCU UR5, c[0x0][0x398] ;  /* 0x00007300ff0577ac */ /* 0x000e620008000800 */
[----:B0-----:R-:W-:-:S05]  /*0050*/  IMAD R9, R9, UR4, R0 ;  /* 0x0000000409097c24 */ /* 0x001fca000f8e0200 */
[----:B-1----:R-:W-:-:S13]  /*0060*/  ISETP.GE.AND P0, PT, R9, UR5, PT ;  /* 0x0000000509007c0c */ /* 0x002fda000bf06270 */
[----:B------:R-:W-:Y:S05]  /*0070*/  @P0 EXIT ;  /* 0x000000000000094d */ /* 0x000fea0003800000 */
[----:B------:R-:W0:Y:S01]  /*0080*/  LDC.64 R2, c[0x0][0x380] ;  /* 0x0000e000ff027b82 */ /* 0x000e220000000a00 */
[----:B------:R-:W1:Y:S07]  /*0090*/  LDCU.64 UR4, c[0x0][0x358] ;  /* 0x00006b00ff0477ac */ /* 0x000e6e0008000a00 */
[----:B------:R-:W2:Y:S08]  /*00a0*/  LDC.64 R4, c[0x0][0x388] ;  /* 0x0000e200ff047b82 */ /* 0x000eb00000000a00 */
[----:B------:R-:W3:Y:S01]  /*00b0*/  LDC.64 R6, c[0x0][0x390] ;  /* 0x0000e400ff067b82 */ /* 0x000ee20000000a00 */
[----:B0-----:R-:W-:-:S06]  /*00c0*/  IMAD.WIDE R2, R9, 0x4, R2 ;  /* 0x0000000409027825 */ /* 0x001fcc00078e0202 */
[----:B-1----:R-:W4:Y:S01]  /*00d0*/  LDG.E R2, desc[UR4][R2.64] ;  /* 0x0000000402027981 */ /* 0x002f22000c1e1900 */
[----:B--2---:R-:W-:-:S06]  /*00e0*/  IMAD.WIDE R4, R9, 0x4, R4 ;  /* 0x0000000409047825 */ /* 0x004fcc00078e0204 */
[----:B------:R-:W4:Y:S01]  /*00f0*/  LDG.E R5, desc[UR4][R4.64] ;  /* 0x0000000404057981 */ /* 0x000f22000c1e1900 */
[----:B---3--:R-:W-:-:S04]  /*0100*/  IMAD.WIDE R6, R9, 0x4, R6 ;  /* 0x0000000409067825 */ /* 0x008fc800078e0206 */
[----:B----4-:R-:W-:-:S05]  /*0110*/  FADD R9, R2, R5 ;  /* 0x0000000502097221 */ /* 0x010fca0000000000 */
[----:B------:R-:W-:Y:S01]  /*0120*/  STG.E desc[UR4][R6.64], R9 ;  /* 0x0000000906007986 */ /* 0x000fe2000c101904 */
[----:B------:R-:W-:Y:S05]  /*0130*/  EXIT ;  /* 0x000000000000794d */ /* 0x000fea0003800000 */
.L_x_0:
[----:B------:R-:W-:-:S00]  /*0140*/  BRA `(.L_x_0) ;  /* 0xfffffffc00fc7947 */ /* 0x000fc0000383ffff */
[----:B------:R-:W-:-:S00]  /*0150*/  NOP ;  /* 0x0000000000007918 */ /* 0x000fc00000000000 */
        /* <DEDUP_REMOVED lines=10> */
.L_x_14:


//--------------------- .text._Z12comba_kernelPKjS0_Pji --------------------------
	.section	.text._Z12comba_kernelPKjS0_Pji,"ax",@progbits
	.align	128
        .global         _Z12comba_kernelPKjS0_Pji
        .type           _Z12comba_kernelPKjS0_Pji,@function
        .size           _Z12comba_kernelPKjS0_Pji,(.L_x_15 - _Z12comba_kernelPKjS0_Pji)
        .other          _Z12comba_kernelPKjS0_Pji,@"STO_CUDA_ENTRY STV_DEFAULT"
_Z12comba_kernelPKjS0_Pji:
.text._Z12comba_kernelPKjS0_Pji:
[----:B------:R-:W-:Y:S01]  /*0000*/  LDC R1, c[0x0][0x37c] ;  /* 0x0000df00ff017b82 */ /* 0x000fe20000000800 */
[----:B------:R-:W0:Y:S07]  /*0010*/  S2R R3, SR_TID.X ;  /* 0x0000000000037919 */ /* 0x000e2e0000002100 */
[----:B------:R-:W0:Y:S08]  /*0020*/  S2UR UR4, SR_CTAID.X ;  /* 0x00000000000479c3 */ /* 0x000e300000002500 */
[----:B------:R-:W0:Y:S08]  /*0030*/  LDC R0, c[0x0][0x360] ;  /* 0x0000d800ff007b82 */ /* 0x000e300000000800 */
[----:B------:R-:W1:Y:S01]  /*0040*/  LDC R5, c[0x0][0x398] ;  /* 0x0000e600ff057b82 */ /* 0x000e620000000800 */
[----:B0-----:R-:W-:Y:S01]  /*0050*/  IMAD R0, R0, UR4, R3 ;  /* 0x0000000400007c24 */ /* 0x001fe2000f8e0203 */
[----:B-1----:R-:W-:-:S04]  /*0060*/  LEA R3, R5, 0xffffffff, 0x1 ;  /* 0xffffffff05037811 */ /* 0x002fc800078e08ff */
[----:B------:R-:W-:-:S13]  /*0070*/  ISETP.GE.AND P0, PT, R0, R3, PT ;  /* 0x000000030000720c */ /* 0x000fda0003f06270 */
[----:B------:R-:W-:Y:S05]  /*0080*/  @P0 EXIT ;  /* 0x000000000000094d */ /* 0x000fea0003800000 */
[-C--:B------:R-:W-:Y:S01]  /*0090*/  VIADDMNMX R2, R3, -R5.reuse, R0, PT ;  /* 0x8000000503027246 */ /* 0x080fe20003800100 */
[----:B------:R-:W0:Y:S01]  /*00a0*/  LDCU.64 UR4, c[0x0][0x358] ;  /* 0x00006b00ff0477ac */ /* 0x000e220008000a00 */
[----:B------:R-:W-:Y:S01]  /*00b0*/  VIADDMNMX R5, R0, -R5, 0xffffffff, !PT ;  /* 0xffffffff00057446 */ /* 0x000fe20007800905 */
[----:B------:R-:W-:Y:S01]  /*00c0*/  BSSY.RECONVERGENT B0, `(.L_x_1) ;  /* 0x000008a000007945 */ /* 0x000fe20003800200 */
[----:B------:R-:W-:Y:S01]  /*00d0*/  CS2R R12, SRZ ;  /* 0x00000000000c7805 */ /* 0x000fe2000001ff00 */
[----:B------:R-:W1:Y:S01]  /*00e0*/  LDCU.64 UR6, c[0x0][0x388] ;  /* 0x00007100ff0677ac */ /* 0x000e620008000a00 */
[----:B------:R-:W-:-:S13]  /*00f0*/  ISETP.GE.AND P0, PT, R5, R2, PT ;  /* 0x000000020500720c */ /* 0x000fda0003f06270 */
[----:B0-----:R-:W-:Y:S05]  /*0100*/  @P0 BRA `(.L_x_2) ;  /* 0x0000000800140947 */ /* 0x001fea0003800000 */
[----:B------:R-:W-:Y:S01]  /*0110*/  IMAD.IADD R3, R5, 0x1, -R2 ;  /* 0x0000000105037824 */ /* 0x000fe200078e0a02 */
[----:B------:R-:W-:Y:S01]  /*0120*/  BSSY.RECONVERGENT B1, `(.L_x_3) ;  /* 0x000003f000017945 */ /* 0x000fe20003800200 */
[----:B------:R-:W-:-:S03]  /*0130*/  CS2R R12, SRZ ;  /* 0x00000000000c7805 */ /* 0x000fc6000001ff00 */
[----:B------:R-:W-:Y:S01]  /*0140*/  ISETP.GT.U32.AND P0, PT, R3, -0x8, PT ;  /* 0xfffffff80300780c */ /* 0x000fe20003f04070 */
[----:B------:R-:W-:-:S05]  /*0150*/  IMAD.IADD R3, R2, 0x1, -R5 ;  /* 0x0000000102037824 */ /* 0x000fca00078e0a05 */
[----:B------:R-:W-:-:S07]  /*0160*/  LOP3.LUT R4, R3, 0x7, RZ, 0xc0, !PT ;  /* 0x0000000703047812 */ /* 0x000fce00078ec0ff */
[----:B------:R-:W-:Y:S05]  /*0170*/  @P0 BRA `(.L_x_4) ;  /* 0x0000000000e40947 */ /* 0x000fea0003800000 */
[----:B------:R-:W-:Y:S01]  /*0180*/  LOP3.LUT R2, R3, 0xfffffff8, RZ, 0xc0, !PT ;  /* 0xfffffff803027812 */ /* 0x000fe200078ec0ff */
[----:B------:R-:W-:Y:S01]  /*0190*/  BSSY.RECONVERGENT B2, `(.L_x_5) ;  /* 0x0000036000027945 */ /* 0x000fe20003800200 */
[----:B------:R-:W-:Y:S02]  /*01a0*/  IADD3 R5, PT, PT, R5, 0x4, RZ ;  /* 0x0000000405057810 */ /* 0x000fe40007ffe0ff */
[----:B------:R-:W-:Y:S01]  /*01b0*/  CS2R R12, SRZ ;  /* 0x00000000000c7805 */ /* 0x000fe2000001ff00 */
[----:B------:R-:W-:-:S07]  /*01c0*/  IMAD.MOV R2, RZ, RZ, -R2 ;  /* 0x000000ffff027224 */ /* 0x000fce00078e0a02 */
.L_x_6:
[----:B------:R-:W0:Y:S01]  /*01d0*/  LDC.64 R14, c[0x0][0x380] ;  /* 0x0000e000ff0e7b82 */ /* 0x000e220000000a00 */
[C---:B------:R-:W-:Y:S01]  /*01e0*/  VIADD R7, R5.reuse, 0xfffffffc ;  /* 0xfffffffc05077836 */ /* 0x040fe20000000000 */
[C---:B------:R-:W-:Y:S01]  /*01f0*/  IADD3 R21, PT, PT, R5.reuse, -0x3, RZ ;  /* 0xfffffffd05157810 */ /* 0x040fe20007ffe0ff */
[----:B------:R-:W-:-:S03]  /*0200*/  VIADD R23, R5, 0xfffffffe ;  /* 0xfffffffe05177836 */ /* 0x000fc60000000000 */
[----:B------:R-:W-:Y:S02]  /*0210*/  SHF.R.S32.HI R9, RZ, 0x1f, R7 ;  /* 0x0000001fff097819 */ /* 0x000fe40000011407 */
[----:B------:R-:W-:-:S04]  /*0220*/  IADD3 R7, P0, PT, R0, -R7, RZ ;  /* 0x8000000700077210 */ /* 0x000fc80007f1e0ff */
[----:B------:R-:W-:Y:S02]  /*0230*/  LEA.HI.X.SX32 R6, R0, ~R9, 0x1, P0 ;  /* 0x8000000900067211 */ /* 0x000fe400000f0eff */
[----:B-1----:R-:W-:-:S04]  /*0240*/  LEA R16, P0, R7, UR6, 0x2 ;  /* 0x0000000607107c11 */ /* 0x002fc8000f8010ff */
[----:B------:R-:W-:Y:S01]  /*0250*/  LEA.HI.X R17, R7, UR7, R6, 0x2, P0 ;  /* 0x0000000707117c11 */ /* 0x000fe200080f1406 */
[----:B------:R-:W-:-:S04]  /*0260*/  VIADD R25, R5, 0xffffffff ;  /* 0xffffffff05197836 */ /* 0x000fc80000000000 */
[----:B------:R-:W2:Y:S01]  /*0270*/  LDG.E R6, desc[UR4][R16.64+-0x4] ;  /* 0xfffffc0410067981 */ /* 0x000ea2000c1e1900 */
[----:B0-----:R-:W-:-:S03]  /*0280*/  IMAD.WIDE.U32 R20, R21, 0x4, R14 ;  /* 0x0000000415147825 */ /* 0x001fc600078e000e */
[----:B------:R-:W3:Y:S01]  /*0290*/  LDG.E R8, desc[UR4][R16.64+-0x8] ;  /* 0xfffff80410087981 */ /* 0x000ee2000c1e1900 */
[----:B------:R-:W-:-:S03]  /*02a0*/  IMAD.WIDE.U32 R22, R23, 0x4, R14 ;  /* 0x0000000417167825 */ /* 0x000fc600078e000e */
[----:B------:R0:W2:Y:S01]  /*02b0*/  LDG.E R7, desc[UR4][R20.64] ;  /* 0x0000000414077981 */ /* 0x0000a2000c1e1900 */
[----:B------:R-:W-:-:S03]  /*02c0*/  IMAD.WIDE.U32 R24, R25, 0x4, R14 ;  /* 0x0000000419187825 */ /* 0x000fc600078e000e */
[----:B------:R1:W3:Y:S01]  /*02d0*/  LDG.E R9, desc[UR4][R22.64] ;  /* 0x0000000416097981 */ /* 0x0002e2000c1e1900 */
[C-C-:B------:R-:W-:Y:S01]  /*02e0*/  IMAD.WIDE.U32 R18, R5.reuse, 0x4, R14.reuse ;  /* 0x0000000405127825 */ /* 0x140fe200078e000e */
[----:B------:R-:W-:Y:S02]  /*02f0*/  IADD3 R27, PT, PT, R5, 0x1, RZ ;  /* 0x00000001051b7810 */ /* 0x000fe40007ffe0ff */
[----:B------:R4:W5:Y:S04]  /*0300*/  LDG.E R10, desc[UR4][R24.64] ;  /* 0x00000004180a7981 */ /* 0x000968000c1e1900 */
[----:B------:R-:W5:Y:S01]  /*0310*/  LDG.E R11, desc[UR4][R16.64+-0xc] ;  /* 0xfffff404100b7981 */ /* 0x000f62000c1e1900 */
[----:B0-----:R-:W-:-:S03]  /*0320*/  IMAD.WIDE.U32 R20, R27, 0x4, R14 ;  /* 0x000000041b147825 */ /* 0x001fc600078e000e */
[----:B------:R-:W5:Y:S01]  /*0330*/  LDG.E R18, desc[UR4][R18.64] ;  /* 0x0000000412127981 */ /* 0x000f62000c1e1900 */
[----:B------:R-:W-:-:S03]  /*0340*/  VIADD R29, R5, 0x2 ;  /* 0x00000002051d7836 */ /* 0x000fc60000000000 */
[----:B------:R-:W5:Y:S01]  /*0350*/  LDG.E R27, desc[UR4][R16.64+-0x10] ;  /* 0xfffff004101b7981 */ /* 0x000f62000c1e1900 */
[----:B-1----:R-:W-:-:S03]  /*0360*/  IMAD.WIDE.U32 R22, R29, 0x4, R14 ;  /* 0x000000041d167825 */ /* 0x002fc600078e000e */
[----:B------:R-:W5:Y:S01]  /*0370*/  LDG.E R20, desc[UR4][R20.64] ;  /* 0x0000000414147981 */ /* 0x000f62000c1e1900 */
[----:B------:R-:W-:-:S03]  /*0380*/  VIADD R28, R5, 0x3 ;  /* 0x00000003051c7836 */ /* 0x000fc60000000000 */
[----:B------:R-:W5:Y:S01]  /*0390*/  LDG.E R29, desc[UR4][R16.64+-0x14] ;  /* 0xffffec04101d7981 */ /* 0x000f62000c1e1900 */
[----:B------:R-:W-:Y:S01]  /*03a0*/  IADD3 R26, PT, PT, R5, 0x4, RZ ;  /* 0x00000004051a7810 */ /* 0x000fe20007ffe0ff */
[--C-:B----4-:R-:W-:Y:S02]  /*03b0*/  IMAD.WIDE.U32 R24, R28, 0x4, R14.reuse ;  /* 0x000000041c187825 */ /* 0x110fe400078e000e */
[----:B------:R-:W4:Y:S04]  /*03c0*/  LDG.E R22, desc[UR4][R22.64] ;  /* 0x0000000416167981 */ /* 0x000f28000c1e1900 */
[----:B------:R-:W4:Y:S01]  /*03d0*/  LDG.E R19, desc[UR4][R16.64+-0x18] ;  /* 0xffffe80410137981 */ /* 0x000f22000c1e1900 */
[----:B------:R-:W-:-:S03]  /*03e0*/  IMAD.WIDE.U32 R14, R26, 0x4, R14 ;  /* 0x000000041a0e7825 */ /* 0x000fc600078e000e */
[----:B------:R-:W4:Y:S04]  /*03f0*/  LDG.E R24, desc[UR4][R24.64] ;  /* 0x0000000418187981 */ /* 0x000f28000c1e1900 */
[----:B------:R-:W4:Y:S04]  /*0400*/  LDG.E R26, desc[UR4][R16.64+-0x1c] ;  /* 0xffffe404101a7981 */ /* 0x000f28000c1e1900 */
[----:B------:R-:W4:Y:S04]  /*0410*/  LDG.E R21, desc[UR4][R16.64+-0x20] ;  /* 0xffffe00410157981 */ /* 0x000f28000c1e1900 */
[----:B------:R-:W4:Y:S01]  /*0420*/  LDG.E R14, desc[UR4][R14.64] ;  /* 0x000000040e0e7981 */ /* 0x000f22000c1e1900 */
[----:B------:R-:W-:-:S05]  /*0430*/  VIADD R2, R2, 0x8 ;  /* 0x0000000802027836 */ /* 0x000fca0000000000 */
[----:B------:R-:W-:Y:S02]  /*0440*/  ISETP.NE.AND P0, PT, R2, RZ, PT ;  /* 0x000000ff0200720c */ /* 0x000fe40003f05270 */
[----:B------:R-:W-:Y:S01]  /*0450*/  IADD3 R5, PT, PT, R5, 0x8, RZ ;  /* 0x0000000805057810 */ /* 0x000fe20007ffe0ff */
[----:B--2---:R-:W-:-:S04]  /*0460*/  IMAD.WIDE.U32 R6, R7, R6, R12 ;  /* 0x0000000607067225 */ /* 0x004fc800078e000c */
[----:B---3--:R-:W-:-:S04]  /*0470*/  IMAD.WIDE.U32 R6, R9, R8, R6 ;  /* 0x0000000809067225 */ /* 0x008fc800078e0006 */
[----:B-----5:R-:W-:-:S04]  /*0480*/  IMAD.WIDE.U32 R6, R10, R11, R6 ;  /* 0x0000000b0a067225 */ /* 0x020fc800078e0006 */
[----:B------:R-:W-:-:S04]  /*0490*/  IMAD.WIDE.U32 R6, R18, R27, R6 ;  /* 0x0000001b12067225 */ /* 0x000fc800078e0006 */
[----:B------:R-:W-:-:S04]  /*04a0*/  IMAD.WIDE.U32 R6, R20, R29, R6 ;  /* 0x0000001d14067225 */ /* 0x000fc800078e0006 */
[----:B----4-:R-:W-:-:S04]  /*04b0*/  IMAD.WIDE.U32 R6, R22, R19, R6 ;  /* 0x0000001316067225 */ /* 0x010fc800078e0006 */
[----:B------:R-:W-:-:S04]  /*04c0*/  IMAD.WIDE.U32 R6, R24, R26, R6 ;  /* 0x0000001a18067225 */ /* 0x000fc800078e0006 */
[----:B------:R-:W-:Y:S01]  /*04d0*/  IMAD.WIDE.U32 R12, R14, R21, R6 ;  /* 0x000000150e0c7225 */ /* 0x000fe200078e0006 */
[----:B------:R-:W-:Y:S06]  /*04e0*/  @P0 BRA `(.L_x_6) ;  /* 0xfffffffc00380947 */ /* 0x000fec000383ffff */
[----:B------:R-:W-:Y:S05]  /*04f0*/  BSYNC.RECONVERGENT B2 ;  /* 0x0000000000027941 */ /* 0x000fea0003800200 */
.L_x_5:
[----:B------:R-:W-:-:S07]  /*0500*/  VIADD R5, R5, 0xfffffffc ;  /* 0xfffffffc05057836 */ /* 0x000fce0000000000 */
.L_x_4:
[----:B-1----:R-:W-:Y:S05]  /*0510*/  BSYNC.RECONVERGENT B1 ;  /* 0x0000000000017941 */ /* 0x002fea0003800200 */
.L_x_3:
[----:B------:R-:W-:-:S13]  /*0520*/  ISETP.NE.AND P0, PT, R4, RZ, PT ;  /* 0x000000ff0400720c */ /* 0x000fda0003f05270 */
[----:B------:R-:W-:Y:S05]  /*0530*/  @!P0 BRA `(.L_x_2) ;  /* 0x0000000400088947 */ /* 0x000fea0003800000 */
[----:B------:R-:W-:Y:S01]  /*0540*/  ISETP.GE.U32.AND P1, PT, R4, 0x4, PT ;  /* 0x000000040400780c */ /* 0x000fe20003f26070 */
[----:B------:R-:W-:Y:S01]  /*0550*/  BSSY.RECONVERGENT B1, `(.L_x_7) ;  /* 0x000001f000017945 */ /* 0x000fe20003800200 */
[----:B------:R-:W-:-:S04]  /*0560*/  LOP3.LUT R18, R3, 0x3, RZ, 0xc0, !PT ;  /* 0x0000000303127812 */ /* 0x000fc800078ec0ff */
[----:B------:R-:W-:-:S07]  /*0570*/  ISETP.NE.AND P0, PT, R18, RZ, PT ;  /* 0x000000ff1200720c */ /* 0x000fce0003f05270 */
[----:B------:R-:W-:Y:S06]  /*0580*/  @!P1 BRA `(.L_x_8) ;  /* 0x00000000006c9947 */ /* 0x000fec0003800000 */
[----:B------:R-:W0:Y:S01]  /*0590*/  LDC.64 R8, c[0x0][0x380] ;  /* 0x0000e000ff087b82 */ /* 0x000e220000000a00 */
[----:B------:R-:W1:Y:S01]  /*05a0*/  LDCU.64 UR8, c[0x0][0x388] ;  /* 0x00007100ff0877ac */ /* 0x000e620008000a00 */
[----:B------:R-:W-:Y:S01]  /*05b0*/  SHF.R.S32.HI R7, RZ, 0x1f, R5 ;  /* 0x0000001fff077819 */ /* 0x000fe20000011405 */
[C---:B------:R-:W-:Y:S01]  /*05c0*/  VIADD R15, R5.reuse, 0x2 ;  /* 0x00000002050f7836 */ /* 0x040fe20000000000 */
[C---:B------:R-:W-:Y:S02]  /*05d0*/  IADD3 R2, P1, PT, R0.reuse, -R5, RZ ;  /* 0x8000000500027210 */ /* 0x040fe40007f3e0ff */
[----:B------:R-:W-:Y:S02]  /*05e0*/  IADD3 R11, PT, PT, R5, 0x1, RZ ;  /* 0x00000001050b7810 */ /* 0x000fe40007ffe0ff */
[----:B------:R-:W-:Y:S02]  /*05f0*/  LEA.HI.X.SX32 R7, R0, ~R7, 0x1, P1 ;  /* 0x8000000700077211 */ /* 0x000fe400008f0eff */
[----:B-1----:R-:W-:-:S04]  /*0600*/  LEA R6, P1, R2, UR8, 0x2 ;  /* 0x0000000802067c11 */ /* 0x002fc8000f8210ff */
[----:B------:R-:W-:Y:S01]  /*0610*/  LEA.HI.X R7, R2, UR9, R7, 0x2, P1 ;  /* 0x0000000902077c11 */ /* 0x000fe200088f1407 */
[----:B0-----:R-:W-:Y:S01]  /*0620*/  IMAD.WIDE.U32 R10, R11, 0x4, R8 ;  /* 0x000000040b0a7825 */ /* 0x001fe200078e0008 */
[----:B------:R-:W-:-:S03]  /*0630*/  IADD3 R17, PT, PT, R5, 0x3, RZ ;  /* 0x0000000305117810 */ /* 0x000fc60007ffe0ff */
[--C-:B------:R-:W-:Y:S01]  /*0640*/  IMAD.WIDE.U32 R14, R15, 0x4, R8.reuse ;  /* 0x000000040f0e7825 */ /* 0x100fe200078e0008 */
[----:B------:R-:W2:Y:S04]  /*0650*/  LDG.E R2, desc[UR4][R6.64+-0x4] ;  /* 0xfffffc0406027981 */ /* 0x000ea8000c1e1900 */
[----:B------:R-:W2:Y:S01]  /*0660*/  LDG.E R11, desc[UR4][R10.64] ;  /* 0x000000040a0b7981 */ /* 0x000ea2000c1e1900 */
[----:B------:R-:W-:-:S03]  /*0670*/  IMAD.WIDE.U32 R16, R17, 0x4, R8 ;  /* 0x0000000411107825 */ /* 0x000fc600078e0008 */
[----:B------:R-:W3:Y:S01]  /*0680*/  LDG.E R15, desc[UR4][R14.64] ;  /* 0x000000040e0f7981 */ /* 0x000ee2000c1e1900 */
[----:B------:R-:W-:-:S03]  /*0690*/  VIADD R5, R5, 0x4 ;  /* 0x0000000405057836 */ /* 0x000fc60000000000 */
[----:B------:R-:W3:Y:S01]  /*06a0*/  LDG.E R4, desc[UR4][R6.64+-0x8] ;  /* 0xfffff80406047981 */ /* 0x000ee2000c1e1900 */
[----:B------:R-:W-:-:S03]  /*06b0*/  IMAD.WIDE.U32 R8, R5, 0x4, R8 ;  /* 0x0000000405087825 */ /* 0x000fc600078e0008 */
[----:B------:R-:W4:Y:S04]  /*06c0*/  LDG.E R17, desc[UR4][R16.64] ;  /* 0x0000000410117981 */ /* 0x000f28000c1e1900 */
[----:B------:R-:W4:Y:S04]  /*06d0*/  LDG.E R19, desc[UR4][R6.64+-0xc] ;  /* 0xfffff40406137981 */ /* 0x000f28000c1e1900 */
[----:B------:R-:W5:Y:S04]  /*06e0*/  LDG.E R10, desc[UR4][R6.64+-0x10] ;  /* 0xfffff004060a7981 */ /* 0x000f68000c1e1900 */
[----:B------:R-:W5:Y:S01]  /*06f0*/  LDG.E R9, desc[UR4][R8.64] ;  /* 0x0000000408097981 */ /* 0x000f62000c1e1900 */
[----:B--2---:R-:W-:-:S04]  /*0700*/  IMAD.WIDE.U32 R12, R11, R2, R12 ;  /* 0x000000020b0c7225 */ /* 0x004fc800078e000c */
[----:B---3--:R-:W-:-:S04]  /*0710*/  IMAD.WIDE.U32 R12, R15, R4, R12 ;  /* 0x000000040f0c7225 */ /* 0x008fc800078e000c */
[----:B----4-:R-:W-:-:S04]  /*0720*/  IMAD.WIDE.U32 R12, R17, R19, R12 ;  /* 0x00000013110c7225 */ /* 0x010fc800078e000c */
[----:B-----5:R-:W-:-:S07]  /*0730*/  IMAD.WIDE.U32 R12, R9, R10, R12 ;  /* 0x0000000a090c7225 */ /* 0x020fce00078e000c */
.L_x_8:
[----:B------:R-:W-:Y:S05]  /*0740*/  BSYNC.RECONVERGENT B1 ;  /* 0x0000000000017941 */ /* 0x000fea0003800200 */
.L_x_7:
[----:B------:R-:W-:Y:S05]  /*0750*/  @!P0 BRA `(.L_x_2) ;  /* 0x0000000000808947 */ /* 0x000fea0003800000 */
[----:B------:R-:W-:Y:S02]  /*0760*/  ISETP.NE.AND P1, PT, R18, 0x1, PT ;  /* 0x000000011200780c */ /* 0x000fe40003f25270 */
[----:B------:R-:W-:-:S04]  /*0770*/  LOP3.LUT R3, R3, 0x1, RZ, 0xc0, !PT ;  /* 0x0000000103037812 */ /* 0x000fc800078ec0ff */
[----:B------:R-:W-:-:S07]  /*0780*/  ISETP.NE.U32.AND P0, PT, R3, 0x1, PT ;  /* 0x000000010300780c */ /* 0x000fce0003f05070 */
[----:B------:R-:W0:Y:S01]  /*0790*/  @P1 LDC.64 R16, c[0x0][0x388] ;  /* 0x0000e200ff101b82 */ /* 0x000e220000000a00 */
[----:B------:R-:W-:Y:S02]  /*07a0*/  @P1 SHF.R.S32.HI R3, RZ, 0x1f, R5 ;  /* 0x0000001fff031819 */ /* 0x000fe40000011405 */
[C---:B------:R-:W-:Y:S02]  /*07b0*/  @P1 IADD3 R4, P2, PT, R0.reuse, -R5, RZ ;  /* 0x8000000500041210 */ /* 0x040fe40007f5e0ff */
[C---:B------:R-:W-:Y:S01]  /*07c0*/  @P1 IADD3 R15, PT, PT, R5.reuse, 0x1, RZ ;  /* 0x00000001050f1810 */ /* 0x040fe20007ffe0ff */
[----:B------:R-:W-:Y:S01]  /*07d0*/  @P1 VIADD R5, R5, 0x2 ;  /* 0x0000000205051836 */ /* 0x000fe20000000000 */
[----:B------:R-:W-:Y:S01]  /*07e0*/  @P1 LEA.HI.X.SX32 R3, R0, ~R3, 0x1, P2 ;  /* 0x8000000300031211 */ /* 0x000fe200010f0eff */
[----:B------:R-:W1:Y:S08]  /*07f0*/  @P1 LDC.64 R10, c[0x0][0x380] ;  /* 0x0000e000ff0a1b82 */ /* 0x000e700000000a00 */
[----:B------:R-:W2:Y:S08]  /*0800*/  @!P0 LDC.64 R6, c[0x0][0x388] ;  /* 0x0000e200ff068b82 */ /* 0x000eb00000000a00 */
[----:B------:R-:W3:Y:S01]  /*0810*/  @!P0 LDC.64 R8, c[0x0][0x380] ;  /* 0x0000e000ff088b82 */ /* 0x000ee20000000a00 */
[----:B0-----:R-:W-:-:S04]  /*0820*/  @P1 LEA R2, P2, R4, R16, 0x2 ;  /* 0x0000001004021211 */ /* 0x001fc800078410ff */
[----:B------:R-:W-:Y:S02]  /*0830*/  @P1 LEA.HI.X R3, R4, R17, R3, 0x2, P2 ;  /* 0x0000001104031211 */ /* 0x000fe400010f1403 */
[----:B------:R-:W-:Y:S01]  /*0840*/  @!P0 SHF.R.S32.HI R17, RZ, 0x1f, R5 ;  /* 0x0000001fff118819 */ /* 0x000fe20000011405 */
[--C-:B-1----:R-:W-:Y:S01]  /*0850*/  @P1 IMAD.WIDE.U32 R14, R15, 0x4, R10.reuse ;  /* 0x000000040f0e1825 */ /* 0x102fe200078e000a */
[C---:B------:R-:W-:Y:S01]  /*0860*/  @!P0 IADD3 R4, P2, PT, R0.reuse, -R5, RZ ;  /* 0x8000000500048210 */ /* 0x040fe20007f5e0ff */
[----:B------:R-:W4:Y:S02]  /*0870*/  @P1 LDG.E R16, desc[UR4][R2.64+-0x4] ;  /* 0xfffffc0402101981 */ /* 0x000f24000c1e1900 */
[C---:B------:R-:W-:Y:S01]  /*0880*/  @P1 IMAD.WIDE.U32 R10, R5.reuse, 0x4, R10 ;  /* 0x00000004050a1825 */ /* 0x040fe200078e000a */
[----:B------:R-:W-:Y:S01]  /*0890*/  @!P0 LEA.HI.X.SX32 R17, R0, ~R17, 0x1, P2 ;  /* 0x8000001100118211 */ /* 0x000fe200010f0eff */
[----:B------:R-:W4:Y:S01]  /*08a0*/  @P1 LDG.E R15, desc[UR4][R14.64] ;  /* 0x000000040e0f1981 */ /* 0x000f22000c1e1900 */
[----:B------:R-:W-:-:S02]  /*08b0*/  @!P0 IADD3 R5, PT, PT, R5, 0x1, RZ ;  /* 0x0000000105058810 */ /* 0x000fc40007ffe0ff */
[C---:B--2---:R-:W-:Y:S01]  /*08c0*/  @!P0 LEA R6, P2, R4.reuse, R6, 0x2 ;  /* 0x0000000604068211 */ /* 0x044fe200078410ff */
[----:B------:R-:W2:Y:S03]  /*08d0*/  @P1 LDG.E R11, desc[UR4][R10.64] ;  /* 0x000000040a0b1981 */ /* 0x000ea6000c1e1900 */
[----:B------:R-:W-:Y:S02]  /*08e0*/  @!P0 LEA.HI.X R7, R4, R7, R17, 0x2, P2 ;  /* 0x0000000704078211 */ /* 0x000fe400010f1411 */
[----:B------:R-:W2:Y:S01]  /*08f0*/  @P1 LDG.E R17, desc[UR4][R2.64+-0x8] ;  /* 0xfffff80402111981 */ /* 0x000ea2000c1e1900 */
[----:B---3--:R-:W-:-:S03]  /*0900*/  @!P0 IMAD.WIDE.U32 R8, R5, 0x4, R8 ;  /* 0x0000000405088825 */ /* 0x008fc600078e0008 */
[----:B------:R-:W3:Y:S04]  /*0910*/  @!P0 LDG.E R6, desc[UR4][R6.64+-0x4] ;  /* 0xfffffc0406068981 */ /* 0x000ee8000c1e1900 */
[----:B------:R-:W3:Y:S01]  /*0920*/  @!P0 LDG.E R9, desc[UR4][R8.64] ;  /* 0x0000000408098981 */ /* 0x000ee2000c1e1900 */
[----:B----4-:R-:W-:-:S04]  /*0930*/  @P1 IMAD.WIDE.U32 R4, R15, R16, R12 ;  /* 0x000000100f041225 */ /* 0x010fc800078e000c */
[----:B--2---:R-:W-:-:S04]  /*0940*/  @P1 IMAD.WIDE.U32 R12, R11, R17, R4 ;  /* 0x000000110b0c1225 */ /* 0x004fc800078e0004 */
[----:B---3--:R-:W-:-:S07]  /*0950*/  @!P0 IMAD.WIDE.U32 R12, R9, R6, R12 ;  /* 0x00000006090c8225 */ /* 0x008fce00078e000c */
.L_x_2:
[----:B-1----:R-:W-:Y:S05]  /*0960*/  BSYNC.RECONVERGENT B0 ;  /* 0x0000000000007941 */ /* 0x002fea0003800200 */
.L_x_1:
[----:B------:R-:W0:Y:S02]  /*0970*/  LDC.64 R2, c[0x0][0x390] ;  /* 0x0000e400ff027b82 */ /* 0x000e240000000a00 */
[----:B0-----:R-:W-:-:S05]  /*0980*/  IMAD.WIDE R2, R0, 0x4, R2 ;  /* 0x0000000400027825 */ /* 0x001fca00078e0202 */
[----:B------:R-:W-:Y:S04]  /*0990*/  REDG.E.ADD.STRONG.GPU desc[UR4][R2.64], R12 ;  /* 0x0000000c0200798e */ /* 0x000fe8000c12e104 */
[----:B------:R-:W-:Y:S01]  /*09a0*/  REDG.E.ADD.STRONG.GPU desc[UR4][R2.64+0x4], R13 ;  /* 0x0000040d0200798e */ /* 0x000fe2000c12e104 */
[----:B------:R-:W-:Y:S05]  /*09b0*/  EXIT ;  /* 0x000000000000794d */ /* 0x000fea0003800000 */
.L_x_9:
        /* <DEDUP_REMOVED lines=12> */
.L_x_15:


//--------------------- .text._Z11printKernelv    --------------------------
	.section	.text._Z11printKernelv,"ax",@progbits
	.align	128
        .global         _Z11printKernelv
        .type           _Z11printKernelv,@function
        .size           _Z11printKernelv,(.L_x_16 - _Z11printKernelv)
        .other          _Z11printKernelv,@"STO_CUDA_ENTRY STV_DEFAULT"
_Z11printKernelv:
.text._Z11printKernelv:
[----:B------:R-:W0:Y:S01]  /*0000*/  LDC R1, c[0x0][0x37c] ;  /* 0x0000df00ff017b82 */ /* 0x000e220000000800 */
[----:B------:R-:W-:Y:S01]  /*0010*/  MOV R0, 0x10 ;  /* 0x0000001000007802 */ /* 0x000fe20000000f00 */
[----:B------:R-:W1:Y:S01]  /*0020*/  LDCU.64 UR4, c[0x4][0x8] ;  /* 0x01000100ff0477ac */ /* 0x000e620008000a00 */
[----:B------:R-:W-:-:S05]  /*0030*/  CS2R R6, SRZ ;  /* 0x0000000000067805 */ /* 0x000fca000001ff00 */
[----:B------:R2:W3:Y:S01]  /*0040*/  LDC.64 R2, c[0x4][R0] ;  /* 0x0100000000027b82 */ /* 0x0004e20000000a00 */
[----:B-1----:R-:W-:Y:S02]  /*0050*/  IMAD.U32 R4, RZ, RZ, UR4 ;  /* 0x00000004ff047e24 */ /* 0x002fe4000f8e00ff */
[----:B--2---:R-:W-:-:S07]  /*0060*/  IMAD.U32 R5, RZ, RZ, UR5 ;  /* 0x00000005ff057e24 */ /* 0x004fce000f8e00ff */
[----:B------:R-:W-:-:S07]  /*0070*/  LEPC R20, `(.L_x_10) ;  /* 0x000000001014794e */ /* 0x000fce0000000000 */
[----:B0--3--:R-:W-:Y:S05]  /*0080*/  CALL.ABS.NOINC R2 ;  /* 0x0000000002007343 */ /* 0x009fea0003c00000 */
.L_x_10:
[----:B------:R-:W-:Y:S05]  /*0090*/  EXIT ;  /* 0x000000000000794d */ /* 0x000fea0003800000 */
.L_x_11:
        /* <DEDUP_REMOVED lines=14> */
.L_x_16:


//--------------------- .text._Z17schoolbook_kernelPKjS0_Pji --------------------------
	.section	.text._Z17schoolbook_kernelPKjS0_Pji,"ax",@progbits
	.align	128
        .global         _Z17schoolbook_kernelPKjS0_Pji
        .type           _Z17schoolbook_kernelPKjS0_Pji,@function
        .size           _Z17schoolbook_kernelPKjS0_Pji,(.L_x_17 - _Z17schoolbook_kernelPKjS0_Pji)
        .other          _Z17schoolbook_kernelPKjS0_Pji,@"STO_CUDA_ENTRY STV_DEFAULT"
_Z17schoolbook_kernelPKjS0_Pji:
.text._Z17schoolbook_kernelPKjS0_Pji:
[----:B------:R-:W0:Y:S01]  /*0000*/  LDC R1, c[0x0][0x37c] ;  /* 0x0000df00ff017b82 */ /* 0x000e220000000800 */
[----:B------:R-:W1:Y:S01]  /*0010*/  S2R R3, SR_TID.X ;  /* 0x0000000000037919 */ /* 0x000e620000002100 */
[----:B------:R-:W2:Y:S06]  /*0020*/  LDCU UR5, c[0x0][0x2fc] ;  /* 0x00005f80ff0577ac */ /* 0x000eac0008000800 */
[----:B------:R-:W1:Y:S01]  /*0030*/  LDC R16, c[0x0][0x360] ;  /* 0x0000d800ff107b82 */ /* 0x000e620000000800 */
[----:B0-----:R-:W-:Y:S01]  /*0040*/  VIADD R1, R1, 0xfffffff8 ;  /* 0xfffffff801017836 */ /* 0x001fe20000000000 */
[----:B------:R-:W0:Y:S06]  /*0050*/  S2R R0, SR_TID.Y ;  /* 0x0000000000007919 */ /* 0x000e2c0000002200 */
[----:B------:R-:W1:Y:S08]  /*0060*/  S2UR UR4, SR_CTAID.X ;  /* 0x00000000000479c3 */ /* 0x000e700000002500 */
[----:B------:R-:W0:Y:S08]  /*0070*/  S2UR UR6, SR_CTAID.Y ;  /* 0x00000000000679c3 */ /* 0x000e300000002600 */
[----:B------:R-:W0:Y:S01]  /*0080*/  LDC R17, c[0x0][0x364] ;  /* 0x0000d900ff117b82 */ /* 0x000e220000000800 */
[----:B-1----:R-:W-:Y:S01]  /*0090*/  IMAD R16, R16, UR4, R3 ;  /* 0x0000000410107c24 */ /* 0x002fe2000f8e0203 */
[----:B------:R-:W1:Y:S01]  /*00a0*/  LDCU UR4, c[0x0][0x2f8] ;  /* 0x00005f00ff0477ac */ /* 0x000e620008000800 */
[----:B0-----:R-:W-:Y:S01]  /*00b0*/  IMAD R17, R17, UR6, R0 ;  /* 0x0000000611117c24 */ /* 0x001fe2000f8e0200 */
[----:B------:R-:W-:Y:S01]  /*00c0*/  MOV R0, 0x10 ;  /* 0x0000001000007802 */ /* 0x000fe20000000f00 */
[----:B------:R-:W0:Y:S01]  /*00d0*/  LDCU.64 UR6, c[0x4][URZ] ;  /* 0x01000000ff0677ac */ /* 0x000e220008000a00 */
[----:B-1----:R-:W-:-:S02]  /*00e0*/  IADD3 R6, P0, PT, R1, UR4, RZ ;  /* 0x0000000401067c10 */ /* 0x002fc4000ff1e0ff */
[----:B------:R1:W3:Y:S01]  /*00f0*/  LDC.64 R2, c[0x4][R0] ;  /* 0x0100000000027b82 */ /* 0x0002e20000000a00 */
[----:B------:R1:W-:Y:S02]  /*0100*/  STL.64 [R1], R16 ;  /* 0x0000001001007387 */ /* 0x0003e40000100a00 */
[----:B--2---:R-:W-:Y:S02]  /*0110*/  IMAD.X R7, RZ, RZ, UR5, P0 ;  /* 0x00000005ff077e24 */ /* 0x004fe400080e06ff */
[----:B0-----:R-:W-:Y:S01]  /*0120*/  IMAD.U32 R4, RZ, RZ, UR6 ;  /* 0x00000006ff047e24 */ /* 0x001fe2000f8e00ff */
[----:B-1----:R-:W-:-:S07]  /*0130*/  MOV R5, UR7 ;  /* 0x0000000700057c02 */ /* 0x002fce0008000f00 */
[----:B------:R-:W-:-:S07]  /*0140*/  LEPC R20, `(.L_x_12) ;  /* 0x000000001014794e */ /* 0x000fce0000000000 */
[----:B---3--:R-:W-:Y:S05]  /*0150*/  CALL.ABS.NOINC R2 ;  /* 0x0000000002007343 */ /* 0x008fea0003c00000 */
.L_x_12:
[----:B------:R-:W0:Y:S01]  /*0160*/  LDCU UR4, c[0x0][0x398] ;  /* 0x00007300ff0477ac */ /* 0x000e220008000800 */
[----:B------:R-:W-:-:S04]  /*0170*/  VIMNMX R0, PT, PT, R16, R17, !PT ;  /* 0x0000001110007248 */ /* 0x000fc80007fe0100 */
[----:B0-----:R-:W-:-:S13]  /*0180*/  ISETP.GE.AND P0, PT, R0, UR4, PT ;  /* 0x0000000400007c0c */ /* 0x001fda000bf06270 */
[----:B------:R-:W-:Y:S05]  /*0190*/  @P0 EXIT ;  /* 0x000000000000094d */ /* 0x000fea0003800000 */
[----:B------:R-:W0:Y:S01]  /*01a0*/  LDC.64 R2, c[0x0][0x380] ;  /* 0x0000e000ff027b82 */ /* 0x000e220000000a00 */
[----:B------:R-:W1:Y:S07]  /*01b0*/  LDCU.64 UR4, c[0x0][0x358] ;  /* 0x00006b00ff0477ac */ /* 0x000e6e0008000a00 */
[----:B------:R-:W2:Y:S08]  /*01c0*/  LDC.64 R4, c[0x0][0x388] ;  /* 0x0000e200ff047b82 */ /* 0x000eb00000000a00 */
[----:B------:R-:W3:Y:S01]  /*01d0*/  LDC.64 R6, c[0x0][0x390] ;  /* 0x0000e400ff067b82 */ /* 0x000ee20000000a00 */
[----:B0-----:R-:W-:-:S06]  /*01e0*/  IMAD.WIDE R2, R16, 0x4, R2 ;  /* 0x0000000410027825 */ /* 0x001fcc00078e0202 */
[----:B-1----:R-:W4:Y:S01]  /*01f0*/  LDG.E R2, desc[UR4][R2.64] ;  /* 0x0000000402027981 */ /* 0x002f22000c1e1900 */
[----:B--2---:R-:W-:-:S06]  /*0200*/  IMAD.WIDE.U32 R4, R17, 0x4, R4 ;  /* 0x0000000411047825 */ /* 0x004fcc00078e0004 */
[----:B------:R-:W4:Y:S01]  /*0210*/  LDG.E R5, desc[UR4][R4.64] ;  /* 0x0000000404057981 */ /* 0x000f22000c1e1900 */
[----:B------:R-:W-:-:S05]  /*0220*/  IADD3 R17, PT, PT, R16, R17, RZ ;  /* 0x0000001110117210 */ /* 0x000fca0007ffe0ff */
[----:B---3--:R-:W-:Y:S01]  /*0230*/  IMAD.WIDE R6, R17, 0x4, R6 ;  /* 0x0000000411067825 */ /* 0x008fe200078e0206 */
[----:B----4-:R-:W-:-:S05]  /*0240*/  IADD3 R9, PT, PT, R2, R5, RZ ;  /* 0x0000000502097210 */ /* 0x010fca0007ffe0ff */
[----:B------:R-:W-:Y:S01]  /*0250*/  STG.E desc[UR4][R6.64], R9 ;  /* 0x0000000906007986 */ /* 0x000fe2000c101904 */
[----:B------:R-:W-:Y:S05]  /*0260*/  EXIT ;  /* 0x000000000000794d */ /* 0x000fea0003800000 */
.L_x_13:
        /* <DEDUP_REMOVED lines=9> */
.L_x_17:


//--------------------- .nv.global.init           --------------------------
	.section	.nv.global.init,"aw",@progbits
.nv.global.init:
	.type		$str,@object
	.size		$str,($str$1 - $str)
$str:
        /*0000*/ 	.byte	0x28, 0x25, 0x64, 0x2c, 0x20, 0x25, 0x64, 0x29, 0x0a, 0x00
	.type		$str$1,@object
	.size		$str$1,(.L_1 - $str$1)
$str$1:
        /*000a*/ 	.byte	0x48, 0x65, 0x6c, 0x6c, 0x6f, 0x20, 0x66, 0x72, 0x6f, 0x6d, 0x20, 0x43, 0x55, 0x44, 0x41, 0x20
        /*001a*/ 	.byte	0x6b, 0x65, 0x72, 0x6e, 0x65, 0x6c, 0x21, 0x0a, 0x00
.L_1:


//--------------------- .nv.shared.reserved.0     --------------------------
	.section	.nv.shared.reserved.0,"aw",@nobits
	.weak		__nv_reservedSMEM_offset_0_alias
	.size		__nv_reservedSMEM_offset_0_alias, 0, 64
	.other		__nv_reservedSMEM_offset_0_alias,@"STO_CUDA_RESERVED_SHARED STV_DEFAULT"
__nv_reservedSMEM_offset_0_alias:
	.zero		0
	.zero		64


//--------------------- .nv.constant0._Z9vectorAddPKfS0_Pfi --------------------------
	.section	.nv.constant0._Z9vectorAddPKfS0_Pfi,"a",@progbits
	.sectionflags	@""
	.align	4
.nv.constant0._Z9vectorAddPKfS0_Pfi:
	.zero		924


//--------------------- .nv.constant0._Z12comba_kernelPKjS0_Pji --------------------------
	.section	.nv.constant0._Z12comba_kernelPKjS0_Pji,"a",@progbits
	.sectionflags	@""
	.align	4
.nv.constant0._Z12comba_kernelPKjS0_Pji:
	.zero		924


//--------------------- .nv.constant0._Z11printKernelv --------------------------
	.section	.nv.constant0._Z11printKernelv,"a",@progbits
	.sectionflags	@""
	.align	4
.nv.constant0._Z11printKernelv:
	.zero		896


//--------------------- .nv.constant0._Z17schoolbook_kernelPKjS0_Pji --------------------------
	.section	.nv.constant0._Z17schoolbook_kernelPKjS0_Pji,"a",@progbits
	.sectionflags	@""
	.align	4
.nv.constant0._Z17schoolbook_kernelPKjS0_Pji:
	.zero		924


//--------------------- SYMBOLS --------------------------

	.type		.nv.reservedSmem.offset0,@object
	.size		.nv.reservedSmem.offset0,0x4
	.type		vprintf,@function
